//
// Generated by NVIDIA NVVM Compiler
//
// Compiler Build ID: CL-36424714
// Cuda compilation tools, release 13.0, V13.0.88
// Based on NVVM 20.0.0
//

.version 9.0
.target sm_100
.address_size 64

	// .globl	_Z11heat_kernelPdidPKddd
.extern .func __assertfail
(
	.param .b64 __assertfail_param_0,
	.param .b64 __assertfail_param_1,
	.param .b32 __assertfail_param_2,
	.param .b64 __assertfail_param_3,
	.param .b64 __assertfail_param_4
)
;
.global .align 1 .b8 __unnamed_1[32] = {118, 111, 105, 100, 32, 112, 101, 114, 105, 111, 100, 105, 99, 95, 98, 99, 40, 100, 111, 117, 98, 108, 101, 32, 42, 44, 32, 105, 110, 116, 41};
.global .align 1 .b8 $str[22] = {114, 97, 100, 105, 117, 115, 32, 45, 32, 105, 100, 120, 32, 45, 32, 49, 32, 62, 61, 32, 48};
.global .align 1 .b8 $str$1[27] = {47, 116, 109, 112, 47, 115, 97, 115, 115, 95, 99, 117, 95, 109, 51, 104, 117, 109, 95, 108, 55, 47, 107, 46, 99, 117};
.global .align 1 .b8 $str$2[21] = {110, 32, 45, 32, 114, 97, 100, 105, 117, 115, 32, 43, 32, 105, 100, 120, 32, 60, 32, 110};

.visible .entry _Z11heat_kernelPdidPKddd(
	.param .u64 .ptr .align 1 _Z11heat_kernelPdidPKddd_param_0,
	.param .u32 _Z11heat_kernelPdidPKddd_param_1,
	.param .f64 _Z11heat_kernelPdidPKddd_param_2,
	.param .u64 .ptr .align 1 _Z11heat_kernelPdidPKddd_param_3,
	.param .f64 _Z11heat_kernelPdidPKddd_param_4,
	.param .f64 _Z11heat_kernelPdidPKddd_param_5
)
{
	.reg .pred 	%p<6>;
	.reg .b32 	%r<17>;
	.reg .b64 	%rd<30>;
	.reg .b64 	%fd<36>;

	ld.param.u64 	%rd4, [_Z11heat_kernelPdidPKddd_param_0];
	ld.param.u32 	%r9, [_Z11heat_kernelPdidPKddd_param_1];
	ld.param.u64 	%rd3, [_Z11heat_kernelPdidPKddd_param_3];
	ld.param.f64 	%fd3, [_Z11heat_kernelPdidPKddd_param_4];
	ld.param.f64 	%fd4, [_Z11heat_kernelPdidPKddd_param_5];
	cvta.to.global.u64 	%rd1, %rd4;
	mov.u32 	%r10, %tid.x;
	mov.u32 	%r1, %ntid.x;
	mov.u32 	%r11, %ctaid.x;
	mad.lo.s32 	%r2, %r1, %r11, %r10;
	add.s32 	%r16, %r2, 4;
	add.s32 	%r4, %r9, -4;
	setp.ge.s32 	%p1, %r16, %r4;
	@%p1 bra 	$L__BB0_3;
	mul.f64 	%fd5, %fd4, %fd4;
	div.rn.f64 	%fd1, %fd3, %fd5;
	mov.u32 	%r12, %nctaid.x;
	mul.lo.s32 	%r5, %r1, %r12;
	cvta.to.global.u64 	%rd2, %rd3;
	mul.wide.s32 	%rd9, %r2, 8;
	add.s64 	%rd10, %rd1, %rd9;
$L__BB0_2:
	ld.param.f64 	%fd35, [_Z11heat_kernelPdidPKddd_param_2];
	mul.wide.s32 	%rd5, %r16, 8;
	add.s64 	%rd6, %rd2, %rd5;
	add.s32 	%r13, %r16, -4;
	ld.global.f64 	%fd6, [%rd6];
	mul.f64 	%fd7, %fd6, 0dBF5D41D41D41D41D;
	mul.wide.s32 	%rd7, %r13, 8;
	add.s64 	%rd8, %rd1, %rd7;
	ld.global.f64 	%fd8, [%rd8];
	fma.rn.f64 	%fd9, %fd7, %fd8, 0d0000000000000000;
	mul.f64 	%fd10, %fd6, 0d3F9A01A01A01A01A;
	ld.global.f64 	%fd11, [%rd8+8];
	fma.rn.f64 	%fd12, %fd10, %fd11, %fd9;
	mul.f64 	%fd13, %fd6, 0dBFC999999999999A;
	ld.global.f64 	%fd14, [%rd8+16];
	fma.rn.f64 	%fd15, %fd13, %fd14, %fd12;
	mul.f64 	%fd16, %fd6, 0d3FF999999999999A;
	ld.global.f64 	%fd17, [%rd8+24];
	fma.rn.f64 	%fd18, %fd16, %fd17, %fd15;
	mul.f64 	%fd19, %fd6, 0dC006C71C71C71C72;
	ld.global.f64 	%fd20, [%rd8+32];
	fma.rn.f64 	%fd21, %fd19, %fd20, %fd18;
	ld.global.f64 	%fd22, [%rd8+40];
	fma.rn.f64 	%fd23, %fd16, %fd22, %fd21;
	ld.global.f64 	%fd24, [%rd8+48];
	fma.rn.f64 	%fd25, %fd13, %fd24, %fd23;
	ld.global.f64 	%fd26, [%rd8+56];
	fma.rn.f64 	%fd27, %fd10, %fd26, %fd25;
	ld.global.f64 	%fd28, [%rd8+64];
	fma.rn.f64 	%fd29, %fd7, %fd28, %fd27;
	ld.global.f64 	%fd30, [%rd10];
	mul.f64 	%fd31, %fd35, %fd30;
	fma.rn.f64 	%fd32, %fd1, %fd29, %fd31;
	st.global.f64 	[%rd8+32], %fd32;
	add.s32 	%r16, %r16, %r5;
	setp.lt.s32 	%p2, %r16, %r4;
	@%p2 bra 	$L__BB0_2;
$L__BB0_3:
	setp.gt.s32 	%p3, %r2, 3;
	@%p3 bra 	$L__BB0_9;
	add.s32 	%r8, %r2, -4;
	setp.lt.s32 	%p4, %r8, 0;
	@%p4 bra 	$L__BB0_6;
	mov.u64 	%rd11, $str;
	cvta.global.u64 	%rd12, %rd11;
	mov.u64 	%rd13, $str$1;
	cvta.global.u64 	%rd14, %rd13;
	mov.u64 	%rd15, __unnamed_1;
	cvta.global.u64 	%rd16, %rd15;
	{ // callseq 0, 0
	.param .b64 param0;
	st.param.b64 	[param0], %rd12;
	.param .b64 param1;
	st.param.b64 	[param1], %rd14;
	.param .b32 param2;
	st.param.b32 	[param2], 14;
	.param .b64 param3;
	st.param.b64 	[param3], %rd16;
	.param .b64 param4;
	st.param.b64 	[param4], 1;
	call.uni 
	__assertfail, 
	(
	param0, 
	param1, 
	param2, 
	param3, 
	param4
	);
	} // callseq 0
$L__BB0_6:
	add.s32 	%r14, %r8, %r9;
	setp.lt.s32 	%p5, %r14, %r9;
	@%p5 bra 	$L__BB0_8;
	mov.u64 	%rd17, $str$2;
	cvta.global.u64 	%rd18, %rd17;
	mov.u64 	%rd19, $str$1;
	cvta.global.u64 	%rd20, %rd19;
	mov.u64 	%rd21, __unnamed_1;
	cvta.global.u64 	%rd22, %rd21;
	{ // callseq 1, 0
	.param .b64 param0;
	st.param.b64 	[param0], %rd18;
	.param .b64 param1;
	st.param.b64 	[param1], %rd20;
	.param .b32 param2;
	st.param.b32 	[param2], 15;
	.param .b64 param3;
	st.param.b64 	[param3], %rd22;
	.param .b64 param4;
	st.param.b64 	[param4], 1;
	call.uni 
	__assertfail, 
	(
	param0, 
	param1, 
	param2, 
	param3, 
	param4
	);
	} // callseq 1
$L__BB0_8:
	sub.s32 	%r15, 3, %r2;
	mul.wide.s32 	%rd23, %r15, 8;
	add.s64 	%rd24, %rd1, %rd23;
	ld.global.f64 	%fd33, [%rd24];
	cvt.s64.s32 	%rd25, %r2;
	cvt.s64.s32 	%rd26, %r9;
	add.s64 	%rd27, %rd26, %rd25;
	shl.b64 	%rd28, %rd27, 3;
	add.s64 	%rd29, %rd1, %rd28;
	ld.global.f64 	%fd34, [%rd29+-32];
	st.global.f64 	[%rd24], %fd34;
	st.global.f64 	[%rd29+-32], %fd33;
$L__BB0_9:
	ret;

}
	// .globl	_Z16test_periodic_bcPdi
.visible .entry _Z16test_periodic_bcPdi(
	.param .u64 .ptr .align 1 _Z16test_periodic_bcPdi_param_0,
	.param .u32 _Z16test_periodic_bcPdi_param_1
)
{
	.reg .pred 	%p<4>;
	.reg .b32 	%r<9>;
	.reg .b64 	%rd<19>;
	.reg .b64 	%fd<3>;

	ld.param.u64 	%rd1, [_Z16test_periodic_bcPdi_param_0];
	ld.param.u32 	%r4, [_Z16test_periodic_bcPdi_param_1];
	mov.u32 	%r5, %tid.x;
	mov.u32 	%r6, %ntid.x;
	mov.u32 	%r7, %ctaid.x;
	mad.lo.s32 	%r1, %r6, %r7, %r5;
	setp.gt.s32 	%p1, %r1, 3;
	@%p1 bra 	$L__BB1_6;
	add.s32 	%r2, %r1, -4;
	setp.lt.s32 	%p2, %r2, 0;
	@%p2 bra 	$L__BB1_3;
	mov.u64 	%rd2, $str;
	cvta.global.u64 	%rd3, %rd2;
	mov.u64 	%rd4, $str$1;
	cvta.global.u64 	%rd5, %rd4;
	mov.u64 	%rd6, __unnamed_1;
	cvta.global.u64 	%rd7, %rd6;
	{ // callseq 2, 0
	.param .b64 param0;
	st.param.b64 	[param0], %rd3;
	.param .b64 param1;
	st.param.b64 	[param1], %rd5;
	.param .b32 param2;
	st.param.b32 	[param2], 14;
	.param .b64 param3;
	st.param.b64 	[param3], %rd7;
	.param .b64 param4;
	st.param.b64 	[param4], 1;
	call.uni 
	__assertfail, 
	(
	param0, 
	param1, 
	param2, 
	param3, 
	param4
	);
	} // callseq 2
$L__BB1_3:
	add.s32 	%r3, %r2, %r4;
	setp.lt.s32 	%p3, %r3, %r4;
	@%p3 bra 	$L__BB1_5;
	mov.u64 	%rd8, $str$2;
	cvta.global.u64 	%rd9, %rd8;
	mov.u64 	%rd10, $str$1;
	cvta.global.u64 	%rd11, %rd10;
	mov.u64 	%rd12, __unnamed_1;
	cvta.global.u64 	%rd13, %rd12;
	{ // callseq 3, 0
	.param .b64 param0;
	st.param.b64 	[param0], %rd9;
	.param .b64 param1;
	st.param.b64 	[param1], %rd11;
	.param .b32 param2;
	st.param.b32 	[param2], 15;
	.param .b64 param3;
	st.param.b64 	[param3], %rd13;
	.param .b64 param4;
	st.param.b64 	[param4], 1;
	call.uni 
	__assertfail, 
	(
	param0, 
	param1, 
	param2, 
	param3, 
	param4
	);
	} // callseq 3
$L__BB1_5:
	cvta.to.global.u64 	%rd14, %rd1;
	sub.s32 	%r8, 3, %r1;
	mul.wide.s32 	%rd15, %r8, 8;
	add.s64 	%rd16, %rd14, %rd15;
	ld.global.f64 	%fd1, [%rd16];
	mul.wide.s32 	%rd17, %r3, 8;
	add.s64 	%rd18, %rd14, %rd17;
	ld.global.f64 	%fd2, [%rd18];
	st.global.f64 	[%rd16], %fd2;
	st.global.f64 	[%rd18], %fd1;
$L__BB1_6:
	ret;

}


// ===== COMPILED SASS (sm_100) =====

	.target	sm_100

	.elftype	@"ET_EXEC"


//--------------------- .note.nv.tkinfo           --------------------------
	.section	.note.nv.tkinfo,"",@"SHT_NOTE"
	.sectionflags	@"SHF_NOTE_NV_TKINFO"
	.tkinfo
        /*0018*/ 	.word	0x00000002
        /*0030*/ 	.string	""
        /*0030*/ 	.string	"ptxas"
        /*0030*/ 	.string	"Cuda compilation tools, release 13.0, V13.0.88"
        /*0030*/ 	.string	"Build cuda_13.0.r13.0/compiler.36424714_0"
        /*0030*/ 	.string	"-arch sm_100 -m 64 "



//--------------------- .note.nv.cuinfo           --------------------------
	.section	.note.nv.cuinfo,"",@"SHT_NOTE"
	.sectionflags	@"SHF_NOTE_NV_CUINFO"
        /*0018*/ 	.short	0x0002
        /*001a*/ 	.short	0x0064
        /*001c*/ 	.short	0x0082
	.zero		2


//--------------------- .nv.info                  --------------------------
	.section	.nv.info,"",@"SHT_CUDA_INFO"
	.align	4


	//----- nvinfo : EIATTR_REGCOUNT
	.align		4
        /*0000*/ 	.byte	0x04, 0x2f
        /*0002*/ 	.short	(.L_5 - .L_4)
	.align		4
.L_4:
        /*0004*/ 	.word	index@(_Z11heat_kernelPdidPKddd)
        /*0008*/ 	.word	0x00000020


	//----- nvinfo : EIATTR_FRAME_SIZE
	.align		4
.L_5:
        /*000c*/ 	.byte	0x04, 0x11
        /*000e*/ 	.short	(.L_7 - .L_6)
	.align		4
.L_6:
        /*0010*/ 	.word	index@($__internal_0_$__cuda_sm20_div_rn_f64_full)
        /*0014*/ 	.word	0x00000000


	//----- nvinfo : EIATTR_FRAME_SIZE
	.align		4
.L_7:
        /*0018*/ 	.byte	0x04, 0x11
        /*001a*/ 	.short	(.L_9 - .L_8)
	.align		4
.L_8:
        /*001c*/ 	.word	index@(_Z11heat_kernelPdidPKddd)
        /*0020*/ 	.word	0x00000000


	//----- nvinfo : EIATTR_REGCOUNT
	.align		4
.L_9:
        /*0024*/ 	.byte	0x04, 0x2f
        /*0026*/ 	.short	(.L_11 - .L_10)
	.align		4
.L_10:
        /*0028*/ 	.word	index@(_Z16test_periodic_bcPdi)
        /*002c*/ 	.word	0x00000018


	//----- nvinfo : EIATTR_FRAME_SIZE
	.align		4
.L_11:
        /*0030*/ 	.byte	0x04, 0x11
        /*0032*/ 	.short	(.L_13 - .L_12)
	.align		4
.L_12:
        /*0034*/ 	.word	index@(_Z16test_periodic_bcPdi)
        /*0038*/ 	.word	0x00000000


	//----- nvinfo : EIATTR_MIN_STACK_SIZE
	.align		4
.L_13:
        /*003c*/ 	.byte	0x04, 0x12
        /*003e*/ 	.short	(.L_15 - .L_14)
	.align		4
.L_14:
        /*0040*/ 	.word	index@(_Z16test_periodic_bcPdi)
        /*0044*/ 	.word	0x00000000


	//----- nvinfo : EIATTR_MIN_STACK_SIZE
	.align		4
.L_15:
        /*0048*/ 	.byte	0x04, 0x12
        /*004a*/ 	.short	(.L_17 - .L_16)
	.align		4
.L_16:
        /*004c*/ 	.word	index@(_Z11heat_kernelPdidPKddd)
        /*0050*/ 	.word	0x00000000
.L_17:


//--------------------- .nv.compat                --------------------------
	.section	.nv.compat,"",@"SHT_CUDA_COMPAT_INFO"
	.align	4
        /*0000*/ 	.byte	0x02, 0x09, 0x00, 0x00, 0x02, 0x02, 0x01, 0x00, 0x02, 0x05, 0x05, 0x00, 0x03, 0x07, 0x01, 0x01
        /*0010*/ 	.byte	0x02, 0x03, 0x00, 0x00, 0x02, 0x06, 0x01, 0x00, 0x04, 0x0b, 0x08, 0x00, 0x01, 0x00, 0x00, 0x00
        /*0020*/ 	.byte	0x00, 0x00, 0x00, 0x00


//--------------------- .nv.info._Z16test_periodic_bcPdi --------------------------
	.section	.nv.info._Z16test_periodic_bcPdi,"",@"SHT_CUDA_INFO"
	.sectionflags	@""
	.align	4


	//----- nvinfo : EIATTR_CUDA_API_VERSION
	.align		4
        /*0000*/ 	.byte	0x04, 0x37
        /*0002*/ 	.short	(.L_19 - .L_18)
.L_18:
        /*0004*/ 	.word	0x00000082


	//----- nvinfo : EIATTR_KPARAM_INFO
	.align		4
.L_19:
        /*0008*/ 	.byte	0x04, 0x17
        /*000a*/ 	.short	(.L_21 - .L_20)
.L_20:
        /*000c*/ 	.word	0x00000000
        /*0010*/ 	.short	0x0001
        /*0012*/ 	.short	0x0008
        /*0014*/ 	.byte	0x00, 0xf0, 0x11, 0x00


	//----- nvinfo : EIATTR_KPARAM_INFO
	.align		4
.L_21:
        /*0018*/ 	.byte	0x04, 0x17
        /*001a*/ 	.short	(.L_23 - .L_22)
.L_22:
        /*001c*/ 	.word	0x00000000
        /*0020*/ 	.short	0x0000
        /*0022*/ 	.short	0x0000
        /*0024*/ 	.byte	0x00, 0xf5, 0x21, 0x00


	//----- nvinfo : EIATTR_SPARSE_MMA_MASK
	.align		4
.L_23:
        /*0028*/ 	.byte	0x03, 0x50
        /*002a*/ 	.short	0x0000


	//----- nvinfo : EIATTR_MAXREG_COUNT
	.align		4
        /*002c*/ 	.byte	0x03, 0x1b
        /*002e*/ 	.short	0x00ff


	//----- nvinfo : EIATTR_EXTERNS
	.align		4
        /*0030*/ 	.byte	0x04, 0x0f
        /*0032*/ 	.short	(.L_25 - .L_24)


	//   ....[0]....
	.align		4
.L_24:
        /*0034*/ 	.word	index@(__assertfail)


	//----- nvinfo : EIATTR_MERCURY_ISA_VERSION
	.align		4
.L_25:
        /*0038*/ 	.byte	0x03, 0x5f
        /*003a*/ 	.short	0x0101


	//----- nvinfo : EIATTR_VRC_CTA_INIT_COUNT
	.align		4
        /*003c*/ 	.byte	0x02, 0x4a
	.zero		1
	.zero		1


	//----- nvinfo : EIATTR_SYSCALL_OFFSETS
	.align		4
        /*0040*/ 	.byte	0x04, 0x46
        /*0042*/ 	.short	(.L_27 - .L_26)


	//   ....[0]....
.L_26:
        /*0044*/ 	.word	0x000001a0


	//   ....[1]....
        /*0048*/ 	.word	0x00000310


	//----- nvinfo : EIATTR_EXIT_INSTR_OFFSETS
	.align		4
.L_27:
        /*004c*/ 	.byte	0x04, 0x1c
        /*004e*/ 	.short	(.L_29 - .L_28)


	//   ....[0]....
.L_28:
        /*0050*/ 	.word	0x00000060


	//   ....[1]....
        /*0054*/ 	.word	0x000003f0


	//----- nvinfo : EIATTR_CRS_STACK_SIZE
	.align		4
.L_29:
        /*0058*/ 	.byte	0x04, 0x1e
        /*005a*/ 	.short	(.L_31 - .L_30)
.L_30:
        /*005c*/ 	.word	0x00000000


	//----- nvinfo : EIATTR_CBANK_PARAM_SIZE
	.align		4
.L_31:
        /*0060*/ 	.byte	0x03, 0x19
        /*0062*/ 	.short	0x000c


	//----- nvinfo : EIATTR_PARAM_CBANK
	.align		4
        /*0064*/ 	.byte	0x04, 0x0a
        /*0066*/ 	.short	(.L_33 - .L_32)
	.align		4
.L_32:
        /*0068*/ 	.word	index@(.nv.constant0._Z16test_periodic_bcPdi)
        /*006c*/ 	.short	0x0380
        /*006e*/ 	.short	0x000c


	//----- nvinfo : EIATTR_SW_WAR
	.align		4
.L_33:
        /*0070*/ 	.byte	0x04, 0x36
        /*0072*/ 	.short	(.L_35 - .L_34)
.L_34:
        /*0074*/ 	.word	0x00000008
.L_35:


//--------------------- .nv.info._Z11heat_kernelPdidPKddd --------------------------
	.section	.nv.info._Z11heat_kernelPdidPKddd,"",@"SHT_CUDA_INFO"
	.sectionflags	@""
	.align	4


	//----- nvinfo : EIATTR_CUDA_API_VERSION
	.align		4
        /*0000*/ 	.byte	0x04, 0x37
        /*0002*/ 	.short	(.L_37 - .L_36)
.L_36:
        /*0004*/ 	.word	0x00000082


	//----- nvinfo : EIATTR_KPARAM_INFO
	.align		4
.L_37:
        /*0008*/ 	.byte	0x04, 0x17
        /*000a*/ 	.short	(.L_39 - .L_38)
.L_38:
        /*000c*/ 	.word	0x00000000
        /*0010*/ 	.short	0x0005
        /*0012*/ 	.short	0x0028
        /*0014*/ 	.byte	0x00, 0xf0, 0x21, 0x00


	//----- nvinfo : EIATTR_KPARAM_INFO
	.align		4
.L_39:
        /*0018*/ 	.byte	0x04, 0x17
        /*001a*/ 	.short	(.L_41 - .L_40)
.L_40:
        /*001c*/ 	.word	0x00000000
        /*0020*/ 	.short	0x0004
        /*0022*/ 	.short	0x0020
        /*0024*/ 	.byte	0x00, 0xf0, 0x21, 0x00


	//----- nvinfo : EIATTR_KPARAM_INFO
	.align		4
.L_41:
        /*0028*/ 	.byte	0x04, 0x17
        /*002a*/ 	.short	(.L_43 - .L_42)
.L_42:
        /*002c*/ 	.word	0x00000000
        /*0030*/ 	.short	0x0003
        /*0032*/ 	.short	0x0018
        /*0034*/ 	.byte	0x00, 0xf5, 0x21, 0x00


	//----- nvinfo : EIATTR_KPARAM_INFO
	.align		4
.L_43:
        /*0038*/ 	.byte	0x04, 0x17
        /*003a*/ 	.short	(.L_45 - .L_44)
.L_44:
        /*003c*/ 	.word	0x00000000
        /*0040*/ 	.short	0x0002
        /*0042*/ 	.short	0x0010
        /*0044*/ 	.byte	0x00, 0xf0, 0x21, 0x00


	//----- nvinfo : EIATTR_KPARAM_INFO
	.align		4
.L_45:
        /*0048*/ 	.byte	0x04, 0x17
        /*004a*/ 	.short	(.L_47 - .L_46)
.L_46:
        /*004c*/ 	.word	0x00000000
        /*0050*/ 	.short	0x0001
        /*0052*/ 	.short	0x0008
        /*0054*/ 	.byte	0x00, 0xf0, 0x11, 0x00


	//----- nvinfo : EIATTR_KPARAM_INFO
	.align		4
.L_47:
        /*0058*/ 	.byte	0x04, 0x17
        /*005a*/ 	.short	(.L_49 - .L_48)
.L_48:
        /*005c*/ 	.word	0x00000000
        /*0060*/ 	.short	0x0000
        /*0062*/ 	.short	0x0000
        /*0064*/ 	.byte	0x00, 0xf5, 0x21, 0x00


	//----- nvinfo : EIATTR_SPARSE_MMA_MASK
	.align		4
.L_49:
        /*0068*/ 	.byte	0x03, 0x50
        /*006a*/ 	.short	0x0000


	//----- nvinfo : EIATTR_MAXREG_COUNT
	.align		4
        /*006c*/ 	.byte	0x03, 0x1b
        /*006e*/ 	.short	0x00ff


	//----- nvinfo : EIATTR_EXTERNS
	.align		4
        /*0070*/ 	.byte	0x04, 0x0f
        /*0072*/ 	.short	(.L_51 - .L_50)


	//   ....[0]....
	.align		4
.L_50:
        /*0074*/ 	.word	index@(__assertfail)


	//----- nvinfo : EIATTR_MERCURY_ISA_VERSION
	.align		4
.L_51:
        /*0078*/ 	.byte	0x03, 0x5f
        /*007a*/ 	.short	0x0101


	//----- nvinfo : EIATTR_VRC_CTA_INIT_COUNT
	.align		4
        /*007c*/ 	.byte	0x02, 0x4a
	.zero		1
	.zero		1


	//----- nvinfo : EIATTR_SYSCALL_OFFSETS
	.align		4
        /*0080*/ 	.byte	0x04, 0x46
        /*0082*/ 	.short	(.L_53 - .L_52)


	//   ....[0]....
.L_52:
        /*0084*/ 	.word	0x00000690


	//   ....[1]....
        /*0088*/ 	.word	0x000007f0


	//----- nvinfo : EIATTR_EXIT_INSTR_OFFSETS
	.align		4
.L_53:
        /*008c*/ 	.byte	0x04, 0x1c
        /*008e*/ 	.short	(.L_55 - .L_54)


	//   ....[0]....
.L_54:
        /*0090*/ 	.word	0x00000550


	//   ....[1]....
        /*0094*/ 	.word	0x000008f0


	//----- nvinfo : EIATTR_CRS_STACK_SIZE
	.align		4
.L_55:
        /*0098*/ 	.byte	0x04, 0x1e
        /*009a*/ 	.short	(.L_57 - .L_56)
.L_56:
        /*009c*/ 	.word	0x00000000


	//----- nvinfo : EIATTR_CBANK_PARAM_SIZE
	.align		4
.L_57:
        /*00a0*/ 	.byte	0x03, 0x19
        /*00a2*/ 	.short	0x0030


	//----- nvinfo : EIATTR_PARAM_CBANK
	.align		4
        /*00a4*/ 	.byte	0x04, 0x0a
        /*00a6*/ 	.short	(.L_59 - .L_58)
	.align		4
.L_58:
        /*00a8*/ 	.word	index@(.nv.constant0._Z11heat_kernelPdidPKddd)
        /*00ac*/ 	.short	0x0380
        /*00ae*/ 	.short	0x0030


	//----- nvinfo : EIATTR_SW_WAR
	.align		4
.L_59:
        /*00b0*/ 	.byte	0x04, 0x36
        /*00b2*/ 	.short	(.L_61 - .L_60)
.L_60:
        /*00b4*/ 	.word	0x00000008
.L_61:


//--------------------- .nv.callgraph             --------------------------
	.section	.nv.callgraph,"",@"SHT_CUDA_CALLGRAPH"
	.align	4
	.sectionentsize	8
	.align		4
        /*0000*/ 	.word	0x00000000
	.align		4
        /*0004*/ 	.word	0xffffffff
	.align		4
        /*0008*/ 	.word	index@(_Z16test_periodic_bcPdi)
	.align		4
        /*000c*/ 	.word	index@(__assertfail)
	.align		4
        /*0010*/ 	.word	index@(_Z11heat_kernelPdidPKddd)
	.align		4
        /*0014*/ 	.word	index@(__assertfail)
	.align		4
        /*0018*/ 	.word	0x00000000
	.align		4
        /*001c*/ 	.word	0xfffffffe
	.align		4
        /*0020*/ 	.word	0x00000000
	.align		4
        /*0024*/ 	.word	0xfffffffd
	.align		4
        /*0028*/ 	.word	0x00000000
	.align		4
        /*002c*/ 	.word	0xfffffffc


//--------------------- .nv.constant4             --------------------------
	.section	.nv.constant4,"a",@progbits
	.align	8
	.align		8
.nv.constant4:
        /*0000*/ 	.dword	__assertfail
	.align		8
        /*0008*/ 	.dword	__unnamed_1
	.align		8
        /*0010*/ 	.dword	$str
	.align		8
        /*0018*/ 	.dword	$str$1
	.align		8
        /*0020*/ 	.dword	$str$2


//--------------------- .text._Z16test_periodic_bcPdi --------------------------
	.section	.text._Z16test_periodic_bcPdi,"ax",@progbits
	.align	128
        .global         _Z16test_periodic_bcPdi
        .type           _Z16test_periodic_bcPdi,@function
        .size           _Z16test_periodic_bcPdi,(.L_x_20 - _Z16test_periodic_bcPdi)
        .other          _Z16test_periodic_bcPdi,@"STO_CUDA_ENTRY STV_DEFAULT"
_Z16test_periodic_bcPdi:
.text._Z16test_periodic_bcPdi:
[----:B------:R-:W0:Y:S01]  /*0000*/  LDC R1, c[0x0][0x37c] ;  /* 0x0000df00ff017b82 */ /* 0x000e220000000800 */
[----:B------:R-:W1:Y:S01]  /*0010*/  S2R R18, SR_TID.X ;  /* 0x0000000000127919 */ /* 0x000e620000002100 */
[----:B------:R-:W1:Y:S01]  /*0020*/  LDCU UR4, c[0x0][0x360] ;  /* 0x00006c00ff0477ac */ /* 0x000e620008000800 */
[----:B------:R-:W1:Y:S02]  /*0030*/  S2R R3, SR_CTAID.X ;  /* 0x0000000000037919 */ /* 0x000e640000002500 */
[----:B-1----:R-:W-:-:S05]  /*0040*/  IMAD R18, R3, UR4, R18 ;  /* 0x0000000403127c24 */ /* 0x002fca000f8e0212 */
[----:B------:R-:W-:-:S13]  /*0050*/  ISETP.GT.AND P0, PT, R18, 0x3, PT ;  /* 0x000000031200780c */ /* 0x000fda0003f04270 */
[----:B0-----:R-:W-:Y:S05]  /*0060*/  @P0 EXIT ;  /* 0x000000000000094d */ /* 0x001fea0003800000 */
[----:B------:R-:W-:Y:S01]  /*0070*/  VIADD R19, R18, 0xfffffffc ;  /* 0xfffffffc12137836 */ /* 0x000fe20000000000 */
[----:B------:R-:W-:Y:S04]  /*0080*/  BSSY.RECONVERGENT B6, `(.L_x_0) ;  /* 0x0000013000067945 */ /* 0x000fe80003800200 */
[----:B------:R-:W-:-:S13]  /*0090*/  ISETP.GE.AND P0, PT, R19, RZ, PT ;  /* 0x000000ff1300720c */ /* 0x000fda0003f06270 */
[----:B------:R-:W-:Y:S05]  /*00a0*/  @!P0 BRA `(.L_x_1) ;  /* 0x0000000000408947 */ /* 0x000fea0003800000 */
[----:B------:R-:W-:Y:S01]  /*00b0*/  MOV R2, 0x0 ;  /* 0x0000000000027802 */ /* 0x000fe20000000f00 */
[----:B------:R-:W0:Y:S01]  /*00c0*/  LDCU.64 UR4, c[0x4][0x10] ;  /* 0x01000200ff0477ac */ /* 0x000e220008000a00 */
[----:B------:R-:W-:Y:S02]  /*00d0*/  HFMA2 R12, -RZ, RZ, 0, 5.9604644775390625e-08 ;  /* 0x00000001ff0c7431 */ /* 0x000fe400000001ff */
[----:B------:R-:W-:Y:S01]  /*00e0*/  IMAD.MOV.U32 R8, RZ, RZ, 0xe ;  /* 0x0000000eff087424 */ /* 0x000fe200078e00ff */
[----:B------:R-:W1:Y:S01]  /*00f0*/  LDCU.64 UR6, c[0x4][0x18] ;  /* 0x01000300ff0677ac */ /* 0x000e620008000a00 */
[----:B------:R-:W2:Y:S01]  /*0100*/  LDC.64 R2, c[0x4][R2] ;  /* 0x0100000002027b82 */ /* 0x000ea20000000a00 */
[----:B------:R-:W-:Y:S01]  /*0110*/  IMAD.MOV.U32 R13, RZ, RZ, RZ ;  /* 0x000000ffff0d7224 */ /* 0x000fe200078e00ff */
[----:B------:R-:W3:Y:S01]  /*0120*/  LDCU.64 UR8, c[0x4][0x8] ;  /* 0x01000100ff0877ac */ /* 0x000ee20008000a00 */
[----:B0-----:R-:W-:Y:S01]  /*0130*/  IMAD.U32 R4, RZ, RZ, UR4 ;  /* 0x00000004ff047e24 */ /* 0x001fe2000f8e00ff */
[----:B------:R-:W-:Y:S01]  /*0140*/  MOV R5, UR5 ;  /* 0x0000000500057c02 */ /* 0x000fe20008000f00 */
[----:B-1----:R-:W-:-:S02]  /*0150*/  IMAD.U32 R6, RZ, RZ, UR6 ;  /* 0x00000006ff067e24 */ /* 0x002fc4000f8e00ff */
[----:B------:R-:W-:Y:S01]  /*0160*/  IMAD.U32 R7, RZ, RZ, UR7 ;  /* 0x00000007ff077e24 */ /* 0x000fe2000f8e00ff */
[----:B---3--:R-:W-:Y:S01]  /*0170*/  MOV R10, UR8 ;  /* 0x00000008000a7c02 */ /* 0x008fe20008000f00 */
[----:B------:R-:W-:-:S07]  /*0180*/  IMAD.U32 R11, RZ, RZ, UR9 ;  /* 0x00000009ff0b7e24 */ /* 0x000fce000f8e00ff */
[----:B------:R-:W-:-:S07]  /*0190*/  LEPC R20, `(.L_x_1) ;  /* 0x000000001014794e */ /* 0x000fce0000000000 */
[----:B--2---:R-:W-:Y:S05]  /*01a0*/  CALL.ABS.NOINC R2 ;  /* 0x0000000002007343 */ /* 0x004fea0003c00000 */
.L_x_1:
[----:B------:R-:W-:Y:S05]  /*01b0*/  BSYNC.RECONVERGENT B6 ;  /* 0x0000000000067941 */ /* 0x000fea0003800200 */
.L_x_0:
[----:B------:R-:W0:Y:S01]  /*01c0*/  LDCU UR4, c[0x0][0x388] ;  /* 0x00007100ff0477ac */ /* 0x000e220008000800 */
[----:B------:R-:W1:Y:S01]  /*01d0*/  LDC.64 R16, c[0x0][0x358] ;  /* 0x0000d600ff107b82 */ /* 0x000e620000000a00 */
[----:B------:R-:W-:Y:S01]  /*01e0*/  BSSY.RECONVERGENT B6, `(.L_x_2) ;  /* 0x0000014000067945 */ /* 0x000fe20003800200 */
[----:B0-----:R-:W-:-:S05]  /*01f0*/  VIADD R19, R19, UR4 ;  /* 0x0000000413137c36 */ /* 0x001fca0008000000 */
[----:B------:R-:W-:-:S13]  /*0200*/  ISETP.GE.AND P0, PT, R19, UR4, PT ;  /* 0x0000000413007c0c */ /* 0x000fda000bf06270 */
[----:B------:R-:W-:Y:S05]  /*0210*/  @!P0 BRA `(.L_x_3) ;  /* 0x0000000000408947 */ /* 0x000fea0003800000 */
[----:B------:R-:W-:Y:S01]  /*0220*/  MOV R2, 0x0 ;  /* 0x0000000000027802 */ /* 0x000fe20000000f00 */
[----:B------:R-:W0:Y:S01]  /*0230*/  LDCU.64 UR4, c[0x4][0x20] ;  /* 0x01000400ff0477ac */ /* 0x000e220008000a00 */
[----:B------:R-:W-:Y:S02]  /*0240*/  HFMA2 R8, -RZ, RZ, 0, 8.94069671630859375e-07 ;  /* 0x0000000fff087431 */ /* 0x000fe400000001ff */
[----:B------:R-:W-:Y:S01]  /*0250*/  IMAD.MOV.U32 R12, RZ, RZ, 0x1 ;  /* 0x00000001ff0c7424 */ /* 0x000fe200078e00ff */
[----:B------:R-:W-:Y:S01]  /*0260*/  MOV R13, RZ ;  /* 0x000000ff000d7202 */ /* 0x000fe20000000f00 */
[----:B------:R-:W2:Y:S01]  /*0270*/  LDCU.64 UR6, c[0x4][0x18] ;  /* 0x01000300ff0677ac */ /* 0x000ea20008000a00 */
[----:B------:R-:W3:Y:S01]  /*0280*/  LDC.64 R2, c[0x4][R2] ;  /* 0x0100000002027b82 */ /* 0x000ee20000000a00 */
[----:B------:R-:W4:Y:S01]  /*0290*/  LDCU.64 UR8, c[0x4][0x8] ;  /* 0x01000100ff0877ac */ /* 0x000f220008000a00 */
[----:B0-----:R-:W-:Y:S01]  /*02a0*/  MOV R4, UR4 ;  /* 0x0000000400047c02 */ /* 0x001fe20008000f00 */
[----:B------:R-:W-:-:S02]  /*02b0*/  IMAD.U32 R5, RZ, RZ, UR5 ;  /* 0x00000005ff057e24 */ /* 0x000fc4000f8e00ff */
[----:B--2---:R-:W-:Y:S01]  /*02c0*/  IMAD.U32 R6, RZ, RZ, UR6 ;  /* 0x00000006ff067e24 */ /* 0x004fe2000f8e00ff */
[----:B------:R-:W-:Y:S01]  /*02d0*/  MOV R7, UR7 ;  /* 0x0000000700077c02 */ /* 0x000fe20008000f00 */
[----:B----4-:R-:W-:Y:S02]  /*02e0*/  IMAD.U32 R10, RZ, RZ, UR8 ;  /* 0x00000008ff0a7e24 */ /* 0x010fe4000f8e00ff */
[----:B------:R-:W-:-:S07]  /*02f0*/  IMAD.U32 R11, RZ, RZ, UR9 ;  /* 0x00000009ff0b7e24 */ /* 0x000fce000f8e00ff */
[----:B------:R-:W-:-:S07]  /*0300*/  LEPC R20, `(.L_x_3) ;  /* 0x000000001014794e */ /* 0x000fce0000000000 */
[----:B-1-3--:R-:W-:Y:S05]  /*0310*/  CALL.ABS.NOINC R2 ;  /* 0x0000000002007343 */ /* 0x00afea0003c00000 */
.L_x_3:
[----:B------:R-:W-:Y:S05]  /*0320*/  BSYNC.RECONVERGENT B6 ;  /* 0x0000000000067941 */ /* 0x000fea0003800200 */
.L_x_2:
[----:B------:R-:W0:Y:S01]  /*0330*/  LDC.64 R2, c[0x0][0x380] ;  /* 0x0000e000ff027b82 */ /* 0x000e220000000a00 */
[C---:B-1----:R-:W-:Y:S02]  /*0340*/  R2UR UR6, R16.reuse ;  /* 0x00000000100672ca */ /* 0x042fe400000e0000 */
[C---:B------:R-:W-:Y:S02]  /*0350*/  R2UR UR7, R17.reuse ;  /* 0x00000000110772ca */ /* 0x040fe400000e0000 */
[----:B------:R-:W-:Y:S02]  /*0360*/  R2UR UR4, R16 ;  /* 0x00000000100472ca */ /* 0x000fe400000e0000 */
[----:B------:R-:W-:Y:S02]  /*0370*/  R2UR UR5, R17 ;  /* 0x00000000110572ca */ /* 0x000fe400000e0000 */
[----:B------:R-:W-:Y:S01]  /*0380*/  IADD3 R5, PT, PT, -R18, 0x3, RZ ;  /* 0x0000000312057810 */ /* 0x000fe20007ffe1ff */
[----:B0-----:R-:W-:-:S04]  /*0390*/  IMAD.WIDE R6, R19, 0x8, R2 ;  /* 0x0000000813067825 */ /* 0x001fc800078e0202 */
[----:B------:R-:W-:Y:S02]  /*03a0*/  IMAD.WIDE R2, R5, 0x8, R2 ;  /* 0x0000000805027825 */ /* 0x000fe400078e0202 */
[----:B------:R-:W2:Y:S04]  /*03b0*/  LDG.E.64 R8, desc[UR6][R6.64] ;  /* 0x0000000606087981 */ /* 0x000ea8000c1e1b00 */
[----:B------:R-:W3:Y:S04]  /*03c0*/  LDG.E.64 R4, desc[UR4][R2.64] ;  /* 0x0000000402047981 */ /* 0x000ee8000c1e1b00 */
[----:B--2---:R-:W-:Y:S04]  /*03d0*/  STG.E.64 desc[UR4][R2.64], R8 ;  /* 0x0000000802007986 */ /* 0x004fe8000c101b04 */
[----:B---3--:R-:W-:Y:S01]  /*03e0*/  STG.E.64 desc[UR6][R6.64], R4 ;  /* 0x0000000406007986 */ /* 0x008fe2000c101b06 */
[----:B------:R-:W-:Y:S05]  /*03f0*/  EXIT ;  /* 0x000000000000794d */ /* 0x000fea0003800000 */
.L_x_4:
[----:B------:R-:W-:-:S00]  /*0400*/  BRA `(.L_x_4) ;  /* 0xfffffffc00fc7947 */ /* 0x000fc0000383ffff */
[----:B------:R-:W-:-:S00]  /*0410*/  NOP ;  /* 0x0000000000007918 */ /* 0x000fc00000000000 */
        /* <DEDUP_REMOVED lines=14> */
.L_x_20:


//--------------------- .text._Z11heat_kernelPdidPKddd --------------------------
	.section	.text._Z11heat_kernelPdidPKddd,"ax",@progbits
	.align	128
        .global         _Z11heat_kernelPdidPKddd
        .type           _Z11heat_kernelPdidPKddd,@function
        .size           _Z11heat_kernelPdidPKddd,(.L_x_19 - _Z11heat_kernelPdidPKddd)
        .other          _Z11heat_kernelPdidPKddd,@"STO_CUDA_ENTRY STV_DEFAULT"
_Z11heat_kernelPdidPKddd:
.text._Z11heat_kernelPdidPKddd:
[----:B------:R-:W0:Y:S01]  /*0000*/  LDC R1, c[0x0][0x37c] ;  /* 0x0000df00ff017b82 */ /* 0x000e220000000800 */
[----:B------:R-:W1:Y:S01]  /*0010*/  S2R R16, SR_TID.X ;  /* 0x0000000000107919 */ /* 0x000e620000002100 */
[----:B------:R-:W1:Y:S01]  /*0020*/  LDCU UR5, c[0x0][0x360] ;  /* 0x00006c00ff0577ac */ /* 0x000e620008000800 */
[----:B------:R-:W-:Y:S01]  /*0030*/  BSSY.RECONVERGENT B0, `(.L_x_5) ;  /* 0x0000050000007945 */ /* 0x000fe20003800200 */
[----:B------:R-:W1:Y:S01]  /*0040*/  S2R R3, SR_CTAID.X ;  /* 0x0000000000037919 */ /* 0x000e620000002500 */
[----:B------:R-:W2:Y:S01]  /*0050*/  LDCU UR4, c[0x0][0x388] ;  /* 0x00007100ff0477ac */ /* 0x000ea20008000800 */
[----:B------:R-:W3:Y:S01]  /*0060*/  LDCU.64 UR36, c[0x0][0x358] ;  /* 0x00006b00ff2477ac */ /* 0x000ee20008000a00 */
[----:B--2---:R-:W-:Y:S01]  /*0070*/  UIADD3 UR4, UPT, UPT, UR4, -0x4, URZ ;  /* 0xfffffffc04047890 */ /* 0x004fe2000fffe0ff */
[----:B-1----:R-:W-:-:S04]  /*0080*/  IMAD R16, R3, UR5, R16 ;  /* 0x0000000503107c24 */ /* 0x002fc8000f8e0210 */
[----:B------:R-:W-:-:S05]  /*0090*/  VIADD R17, R16, 0x4 ;  /* 0x0000000410117836 */ /* 0x000fca0000000000 */
[----:B------:R-:W-:-:S13]  /*00a0*/  ISETP.GE.AND P0, PT, R17, UR4, PT ;  /* 0x0000000411007c0c */ /* 0x000fda000bf06270 */
[----:B0--3--:R-:W-:Y:S05]  /*00b0*/  @P0 BRA `(.L_x_6) ;  /* 0x00000004001c0947 */ /* 0x009fea0003800000 */
[----:B------:R-:W0:Y:S01]  /*00c0*/  LDC.64 R6, c[0x0][0x3a8] ;  /* 0x0000ea00ff067b82 */ /* 0x000e220000000a00 */
[----:B------:R-:W-:-:S07]  /*00d0*/  IMAD.MOV.U32 R2, RZ, RZ, 0x1 ;  /* 0x00000001ff027424 */ /* 0x000fce00078e00ff */
[----:B------:R-:W1:Y:S08]  /*00e0*/  LDC.64 R8, c[0x0][0x3a0] ;  /* 0x0000e800ff087b82 */ /* 0x000e700000000a00 */
[----:B------:R-:W2:Y:S01]  /*00f0*/  LDC R0, c[0x0][0x3a4] ;  /* 0x0000e900ff007b82 */ /* 0x000ea20000000800 */
[----:B0-----:R-:W-:-:S06]  /*0100*/  DMUL R6, R6, R6 ;  /* 0x0000000606067228 */ /* 0x001fcc0000000000 */
[----:B------:R-:W0:Y:S01]  /*0110*/  MUFU.RCP64H R3, R7 ;  /* 0x0000000700037308 */ /* 0x000e220000001800 */
[----:B--2---:R-:W-:Y:S01]  /*0120*/  FSETP.GEU.AND P1, PT, |R0|, 6.5827683646048100446e-37, PT ;  /* 0x036000000000780b */ /* 0x004fe20003f2e200 */
[----:B0-----:R-:W-:-:S08]  /*0130*/  DFMA R4, -R6, R2, 1 ;  /* 0x3ff000000604742b */ /* 0x001fd00000000102 */
[----:B------:R-:W-:-:S08]  /*0140*/  DFMA R4, R4, R4, R4 ;  /* 0x000000040404722b */ /* 0x000fd00000000004 */
[----:B------:R-:W-:-:S08]  /*0150*/  DFMA R4, R2, R4, R2 ;  /* 0x000000040204722b */ /* 0x000fd00000000002 */
[----:B------:R-:W-:-:S08]  /*0160*/  DFMA R2, -R6, R4, 1 ;  /* 0x3ff000000602742b */ /* 0x000fd00000000104 */
[----:B------:R-:W-:-:S08]  /*0170*/  DFMA R2, R4, R2, R4 ;  /* 0x000000020402722b */ /* 0x000fd00000000004 */
[----:B-1----:R-:W-:-:S08]  /*0180*/  DMUL R4, R2, R8 ;  /* 0x0000000802047228 */ /* 0x002fd00000000000 */
[----:B------:R-:W-:-:S08]  /*0190*/  DFMA R8, -R6, R4, R8 ;  /* 0x000000040608722b */ /* 0x000fd00000000108 */
[----:B------:R-:W-:-:S10]  /*01a0*/  DFMA R2, R2, R8, R4 ;  /* 0x000000080202722b */ /* 0x000fd40000000004 */
[----:B------:R-:W-:-:S05]  /*01b0*/  FFMA R4, RZ, R7, R3 ;  /* 0x00000007ff047223 */ /* 0x000fca0000000003 */
[----:B------:R-:W-:-:S13]  /*01c0*/  FSETP.GT.AND P0, PT, |R4|, 1.469367938527859385e-39, PT ;  /* 0x001000000400780b */ /* 0x000fda0003f04200 */
[----:B------:R-:W-:Y:S05]  /*01d0*/  @P0 BRA P1, `(.L_x_7) ;  /* 0x0000000000100947 */ /* 0x000fea0000800000 */
[----:B------:R-:W-:-:S07]  /*01e0*/  MOV R0, 0x200 ;  /* 0x0000020000007802 */ /* 0x000fce0000000f00 */
[----:B------:R-:W-:Y:S05]  /*01f0*/  CALL.REL.NOINC `($__internal_0_$__cuda_sm20_div_rn_f64_full) ;  /* 0x0000000400c07944 */ /* 0x000fea0003c00000 */
[----:B------:R-:W-:Y:S02]  /*0200*/  IMAD.MOV.U32 R2, RZ, RZ, R12 ;  /* 0x000000ffff027224 */ /* 0x000fe400078e000c */
[----:B------:R-:W-:-:S07]  /*0210*/  IMAD.MOV.U32 R3, RZ, RZ, R13 ;  /* 0x000000ffff037224 */ /* 0x000fce00078e000d */
.L_x_7:
[----:B------:R-:W0:Y:S08]  /*0220*/  LDC R0, c[0x0][0x370] ;  /* 0x0000dc00ff007b82 */ /* 0x000e300000000800 */
[----:B------:R-:W1:Y:S01]  /*0230*/  LDC.64 R4, c[0x0][0x380] ;  /* 0x0000e000ff047b82 */ /* 0x000e620000000a00 */
[----:B0-----:R-:W-:Y:S02]  /*0240*/  IMAD R0, R0, UR5, RZ ;  /* 0x0000000500007c24 */ /* 0x001fe4000f8e02ff */
[----:B-1----:R-:W-:-:S07]  /*0250*/  IMAD.WIDE R6, R16, 0x8, R4 ;  /* 0x0000000810067825 */ /* 0x002fce00078e0204 */
.L_x_8:
[----:B0-----:R-:W0:Y:S01]  /*0260*/  LDC.64 R8, c[0x0][0x398] ;  /* 0x0000e600ff087b82 */ /* 0x001e220000000a00 */
[----:B------:R-:W-:-:S04]  /*0270*/  VIADD R11, R17, 0xfffffffc ;  /* 0xfffffffc110b7836 */ /* 0x000fc80000000000 */
[----:B------:R-:W-:-:S05]  /*0280*/  IMAD.WIDE R10, R11, 0x8, R4 ;  /* 0x000000080b0a7825 */ /* 0x000fca00078e0204 */
[----:B------:R-:W2:Y:S04]  /*0290*/  LDG.E.64 R18, desc[UR36][R10.64] ;  /* 0x000000240a127981 */ /* 0x000ea8000c1e1b00 */
[----:B------:R-:W3:Y:S01]  /*02a0*/  LDG.E.64 R28, desc[UR36][R10.64+0x8] ;  /* 0x000008240a1c7981 */ /* 0x000ee2000c1e1b00 */
[----:B------:R-:W-:Y:S01]  /*02b0*/  UMOV UR6, 0x1d41d41d ;  /* 0x1d41d41d00067882 */ /* 0x000fe20000000000 */
[----:B------:R-:W-:Y:S02]  /*02c0*/  UMOV UR7, 0x3f5d41d4 ;  /* 0x3f5d41d400077882 */ /* 0x000fe40000000000 */
[----:B------:R-:W4:Y:S04]  /*02d0*/  LDG.E.64 R26, desc[UR36][R10.64+0x10] ;  /* 0x000010240a1a7981 */ /* 0x000f28000c1e1b00 */
[----:B------:R-:W5:Y:S01]  /*02e0*/  LDG.E.64 R14, desc[UR36][R10.64+0x18] ;  /* 0x000018240a0e7981 */ /* 0x000f62000c1e1b00 */
[----:B0-----:R-:W-:-:S03]  /*02f0*/  IMAD.WIDE R8, R17, 0x8, R8 ;  /* 0x0000000811087825 */ /* 0x001fc600078e0208 */
[----:B------:R-:W5:Y:S04]  /*0300*/  LDG.E.64 R22, desc[UR36][R10.64+0x28] ;  /* 0x000028240a167981 */ /* 0x000f68000c1e1b00 */
[----:B------:R-:W2:Y:S02]  /*0310*/  LDG.E.64 R8, desc[UR36][R8.64] ;  /* 0x0000002408087981 */ /* 0x000ea4000c1e1b00 */
[----:B--2---:R-:W-:Y:S01]  /*0320*/  DMUL R12, R8, -UR6 ;  /* 0x80000006080c7c28 */ /* 0x004fe20008000000 */
[----:B------:R-:W-:Y:S01]  /*0330*/  UMOV UR6, 0x1a01a01a ;  /* 0x1a01a01a00067882 */ /* 0x000fe20000000000 */
[----:B------:R-:W-:-:S06]  /*0340*/  UMOV UR7, 0x3f9a01a0 ;  /* 0x3f9a01a000077882 */ /* 0x000fcc0000000000 */
[----:B------:R-:W-:Y:S02]  /*0350*/  DFMA R20, R12, R18, RZ ;  /* 0x000000120c14722b */ /* 0x000fe400000000ff */
[----:B------:R-:W-:-:S08]  /*0360*/  DMUL R18, R8, UR6 ;  /* 0x0000000608127c28 */ /* 0x000fd00008000000 */
[----:B---3--:R-:W-:Y:S01]  /*0370*/  DFMA R28, R18, R28, R20 ;  /* 0x0000001c121c722b */ /* 0x008fe20000000014 */
[----:B------:R-:W2:Y:S01]  /*0380*/  LDG.E.64 R20, desc[UR36][R10.64+0x20] ;  /* 0x000020240a147981 */ /* 0x000ea2000c1e1b00 */
[----:B------:R-:W-:Y:S01]  /*0390*/  UMOV UR6, 0x9999999a ;  /* 0x9999999a00067882 */ /* 0x000fe20000000000 */
[----:B------:R-:W-:Y:S02]  /*03a0*/  UMOV UR7, 0x3fc99999 ;  /* 0x3fc9999900077882 */ /* 0x000fe40000000000 */
[----:B------:R-:W-:Y:S01]  /*03b0*/  DMUL R24, R8, -UR6 ;  /* 0x8000000608187c28 */ /* 0x000fe20008000000 */
[----:B------:R-:W-:-:S07]  /*03c0*/  UMOV UR7, 0x3ff99999 ;  /* 0x3ff9999900077882 */ /* 0x000fce0000000000 */
[----:B----4-:R-:W-:Y:S02]  /*03d0*/  DFMA R26, R24, R26, R28 ;  /* 0x0000001a181a722b */ /* 0x010fe4000000001c */
[C---:B------:R-:W-:Y:S01]  /*03e0*/  DMUL R28, R8.reuse, UR6 ;  /* 0x00000006081c7c28 */ /* 0x040fe20008000000 */
[----:B------:R-:W-:Y:S01]  /*03f0*/  UMOV UR6, 0x71c71c72 ;  /* 0x71c71c7200067882 */ /* 0x000fe20000000000 */
[----:B------:R-:W-:Y:S02]  /*0400*/  UMOV UR7, 0x4006c71c ;  /* 0x4006c71c00077882 */ /* 0x000fe40000000000 */
[----:B------:R-:W-:-:S04]  /*0410*/  DMUL R8, R8, -UR6 ;  /* 0x8000000608087c28 */ /* 0x000fc80008000000 */
[----:B-----5:R-:W-:-:S08]  /*0420*/  DFMA R14, R28, R14, R26 ;  /* 0x0000000e1c0e722b */ /* 0x020fd0000000001a */
[----:B--2---:R-:W-:Y:S01]  /*0430*/  DFMA R14, R8, R20, R14 ;  /* 0x00000014080e722b */ /* 0x004fe2000000000e */
[----:B------:R-:W2:Y:S04]  /*0440*/  LDG.E.64 R8, desc[UR36][R10.64+0x30] ;  /* 0x000030240a087981 */ /* 0x000ea8000c1e1b00 */
[----:B------:R-:W3:Y:S03]  /*0450*/  LDG.E.64 R20, desc[UR36][R6.64] ;  /* 0x0000002406147981 */ /* 0x000ee6000c1e1b00 */
[----:B------:R-:W-:Y:S02]  /*0460*/  DFMA R28, R28, R22, R14 ;  /* 0x000000161c1c722b */ /* 0x000fe4000000000e */
[----:B------:R-:W4:Y:S04]  /*0470*/  LDG.E.64 R14, desc[UR36][R10.64+0x38] ;  /* 0x000038240a0e7981 */ /* 0x000f28000c1e1b00 */
[----:B------:R-:W5:Y:S01]  /*0480*/  LDG.E.64 R22, desc[UR36][R10.64+0x40] ;  /* 0x000040240a167981 */ /* 0x000f62000c1e1b00 */
[----:B------:R-:W-:-:S05]  /*0490*/  IMAD.IADD R17, R0, 0x1, R17 ;  /* 0x0000000100117824 */ /* 0x000fca00078e0211 */
[----:B------:R-:W-:Y:S01]  /*04a0*/  ISETP.GE.AND P0, PT, R17, UR4, PT ;  /* 0x0000000411007c0c */ /* 0x000fe2000bf06270 */
[----:B--2---:R-:W-:Y:S01]  /*04b0*/  DFMA R28, R24, R8, R28 ;  /* 0x00000008181c722b */ /* 0x004fe2000000001c */
[----:B------:R-:W3:Y:S07]  /*04c0*/  LDC.64 R8, c[0x0][0x390] ;  /* 0x0000e400ff087b82 */ /* 0x000eee0000000a00 */
[----:B----4-:R-:W-:-:S08]  /*04d0*/  DFMA R14, R18, R14, R28 ;  /* 0x0000000e120e722b */ /* 0x010fd0000000001c */
[----:B-----5:R-:W-:Y:S02]  /*04e0*/  DFMA R14, R12, R22, R14 ;  /* 0x000000160c0e722b */ /* 0x020fe4000000000e */
[----:B---3--:R-:W-:-:S08]  /*04f0*/  DMUL R8, R20, R8 ;  /* 0x0000000814087228 */ /* 0x008fd00000000000 */
[----:B------:R-:W-:-:S07]  /*0500*/  DFMA R8, R14, R2, R8 ;  /* 0x000000020e08722b */ /* 0x000fce0000000008 */
[----:B------:R0:W-:Y:S01]  /*0510*/  STG.E.64 desc[UR36][R10.64+0x20], R8 ;  /* 0x000020080a007986 */ /* 0x0001e2000c101b24 */
[----:B------:R-:W-:Y:S05]  /*0520*/  @!P0 BRA `(.L_x_8) ;  /* 0xfffffffc004c8947 */ /* 0x000fea000383ffff */
.L_x_6:
[----:B------:R-:W-:Y:S05]  /*0530*/  BSYNC.RECONVERGENT B0 ;  /* 0x0000000000007941 */ /* 0x000fea0003800200 */
.L_x_5:
[----:B------:R-:W-:-:S13]  /*0540*/  ISETP.GT.AND P0, PT, R16, 0x3, PT ;  /* 0x000000031000780c */ /* 0x000fda0003f04270 */
[----:B------:R-:W-:Y:S05]  /*0550*/  @P0 EXIT ;  /* 0x000000000000094d */ /* 0x000fea0003800000 */
[----:B------:R-:W-:Y:S01]  /*0560*/  VIADD R17, R16, 0xfffffffc ;  /* 0xfffffffc10117836 */ /* 0x000fe20000000000 */
[----:B------:R-:W-:Y:S04]  /*0570*/  BSSY.RECONVERGENT B6, `(.L_x_9) ;  /* 0x0000013000067945 */ /* 0x000fe80003800200 */
[----:B------:R-:W-:-:S13]  /*0580*/  ISETP.GE.AND P0, PT, R17, RZ, PT ;  /* 0x000000ff1100720c */ /* 0x000fda0003f06270 */
[----:B------:R-:W-:Y:S05]  /*0590*/  @!P0 BRA `(.L_x_10) ;  /* 0x0000000000408947 */ /* 0x000fea0003800000 */
[----:B------:R-:W-:Y:S01]  /*05a0*/  MOV R2, 0x0 ;  /* 0x0000000000027802 */ /* 0x000fe20000000f00 */
[----:B------:R-:W1:Y:S01]  /*05b0*/  LDCU.64 UR4, c[0x4][0x10] ;  /* 0x01000200ff0477ac */ /* 0x000e620008000a00 */
[----:B0-----:R-:W-:Y:S02]  /*05c0*/  IMAD.MOV.U32 R8, RZ, RZ, 0xe ;  /* 0x0000000eff087424 */ /* 0x001fe400078e00ff */
[----:B------:R-:W-:Y:S01]  /*05d0*/  IMAD.MOV.U32 R12, RZ, RZ, 0x1 ;  /* 0x00000001ff0c7424 */ /* 0x000fe200078e00ff */
[----:B------:R-:W0:Y:S01]  /*05e0*/  LDCU.64 UR6, c[0x4][0x18] ;  /* 0x01000300ff0677ac */ /* 0x000e220008000a00 */
[----:B------:R-:W2:Y:S01]  /*05f0*/  LDC.64 R2, c[0x4][R2] ;  /* 0x0100000002027b82 */ /* 0x000ea20000000a00 */
[----:B------:R-:W-:Y:S01]  /*0600*/  IMAD.MOV.U32 R13, RZ, RZ, RZ ;  /* 0x000000ffff0d7224 */ /* 0x000fe200078e00ff */
[----:B------:R-:W3:Y:S01]  /*0610*/  LDCU.64 UR8, c[0x4][0x8] ;  /* 0x01000100ff0877ac */ /* 0x000ee20008000a00 */
[----:B-1----:R-:W-:Y:S02]  /*0620*/  IMAD.U32 R4, RZ, RZ, UR4 ;  /* 0x00000004ff047e24 */ /* 0x002fe4000f8e00ff */
[----:B------:R-:W-:-:S02]  /*0630*/  IMAD.U32 R5, RZ, RZ, UR5 ;  /* 0x00000005ff057e24 */ /* 0x000fc4000f8e00ff */
[----:B0-----:R-:W-:Y:S02]  /*0640*/  IMAD.U32 R6, RZ, RZ, UR6 ;  /* 0x00000006ff067e24 */ /* 0x001fe4000f8e00ff */
[----:B------:R-:W-:Y:S02]  /*0650*/  IMAD.U32 R7, RZ, RZ, UR7 ;  /* 0x00000007ff077e24 */ /* 0x000fe4000f8e00ff */
[----:B---3--:R-:W-:Y:S02]  /*0660*/  IMAD.U32 R10, RZ, RZ, UR8 ;  /* 0x00000008ff0a7e24 */ /* 0x008fe4000f8e00ff */
[----:B------:R-:W-:-:S07]  /*0670*/  IMAD.U32 R11, RZ, RZ, UR9 ;  /* 0x00000009ff0b7e24 */ /* 0x000fce000f8e00ff */
[----:B------:R-:W-:-:S07]  /*0680*/  LEPC R20, `(.L_x_10) ;  /* 0x000000001014794e */ /* 0x000fce0000000000 */
[----:B--2---:R-:W-:Y:S05]  /*0690*/  CALL.ABS.NOINC R2 ;  /* 0x0000000002007343 */ /* 0x004fea0003c00000 */
.L_x_10:
[----:B------:R-:W-:Y:S05]  /*06a0*/  BSYNC.RECONVERGENT B6 ;  /* 0x0000000000067941 */ /* 0x000fea0003800200 */
.L_x_9:
[----:B------:R-:W1:Y:S01]  /*06b0*/  LDCU UR4, c[0x0][0x388] ;  /* 0x00007100ff0477ac */ /* 0x000e620008000800 */
[----:B------:R-:W-:Y:S01]  /*06c0*/  BSSY.RECONVERGENT B6, `(.L_x_11) ;  /* 0x0000014000067945 */ /* 0x000fe20003800200 */
[----:B-1----:R-:W-:-:S05]  /*06d0*/  VIADD R17, R17, UR4 ;  /* 0x0000000411117c36 */ /* 0x002fca0008000000 */
[----:B------:R-:W-:-:S13]  /*06e0*/  ISETP.GE.AND P0, PT, R17, UR4, PT ;  /* 0x0000000411007c0c */ /* 0x000fda000bf06270 */
[----:B------:R-:W-:Y:S05]  /*06f0*/  @!P0 BRA `(.L_x_12) ;  /* 0x0000000000408947 */ /* 0x000fea0003800000 */
[----:B------:R-:W-:Y:S01]  /*0700*/  MOV R0, 0x0 ;  /* 0x0000000000007802 */ /* 0x000fe20000000f00 */
[----:B------:R-:W1:Y:S01]  /*0710*/  LDCU.64 UR4, c[0x4][0x20] ;  /* 0x01000400ff0477ac */ /* 0x000e620008000a00 */
[----:B0-----:R-:W-:Y:S02]  /*0720*/  IMAD.MOV.U32 R8, RZ, RZ, 0xf ;  /* 0x0000000fff087424 */ /* 0x001fe400078e00ff */
[----:B------:R0:W2:Y:S01]  /*0730*/  LDC.64 R2, c[0x4][R0] ;  /* 0x0100000000027b82 */ /* 0x0000a20000000a00 */
[----:B------:R-:W3:Y:S01]  /*0740*/  LDCU.64 UR6, c[0x4][0x18] ;  /* 0x01000300ff0677ac */ /* 0x000ee20008000a00 */
[----:B------:R-:W-:Y:S02]  /*0750*/  IMAD.MOV.U32 R12, RZ, RZ, 0x1 ;  /* 0x00000001ff0c7424 */ /* 0x000fe400078e00ff */
[----:B------:R-:W-:Y:S01]  /*0760*/  IMAD.MOV.U32 R13, RZ, RZ, RZ ;  /* 0x000000ffff0d7224 */ /* 0x000fe200078e00ff */
[----:B------:R-:W4:Y:S01]  /*0770*/  LDCU.64 UR8, c[0x4][0x8] ;  /* 0x01000100ff0877ac */ /* 0x000f220008000a00 */
[----:B-1----:R-:W-:Y:S01]  /*0780*/  MOV R4, UR4 ;  /* 0x0000000400047c02 */ /* 0x002fe20008000f00 */
[----:B------:R-:W-:-:S02]  /*0790*/  IMAD.U32 R5, RZ, RZ, UR5 ;  /* 0x00000005ff057e24 */ /* 0x000fc4000f8e00ff */
[----:B---3--:R-:W-:Y:S02]  /*07a0*/  IMAD.U32 R6, RZ, RZ, UR6 ;  /* 0x00000006ff067e24 */ /* 0x008fe4000f8e00ff */
[----:B------:R-:W-:Y:S02]  /*07b0*/  IMAD.U32 R7, RZ, RZ, UR7 ;  /* 0x00000007ff077e24 */ /* 0x000fe4000f8e00ff */
[----:B----4-:R-:W-:Y:S02]  /*07c0*/  IMAD.U32 R10, RZ, RZ, UR8 ;  /* 0x00000008ff0a7e24 */ /* 0x010fe4000f8e00ff */
[----:B0-----:R-:W-:-:S07]  /*07d0*/  IMAD.U32 R11, RZ, RZ, UR9 ;  /* 0x00000009ff0b7e24 */ /* 0x001fce000f8e00ff */
[----:B------:R-:W-:-:S07]  /*07e0*/  LEPC R20, `(.L_x_12) ;  /* 0x000000001014794e */ /* 0x000fce0000000000 */
[----:B--2---:R-:W-:Y:S05]  /*07f0*/  CALL.ABS.NOINC R2 ;  /* 0x0000000002007343 */ /* 0x004fea0003c00000 */
.L_x_12:
[----:B------:R-:W-:Y:S05]  /*0800*/  BSYNC.RECONVERGENT B6 ;  /* 0x0000000000067941 */ /* 0x000fea0003800200 */
.L_x_11:
[----:B------:R-:W1:Y:S01]  /*0810*/  LDCU UR5, c[0x0][0x388] ;  /* 0x00007100ff0577ac */ /* 0x000e620008000800 */
[----:B------:R-:W2:Y:S01]  /*0820*/  LDC.64 R2, c[0x0][0x380] ;  /* 0x0000e000ff027b82 */ /* 0x000ea20000000a00 */
[C---:B------:R-:W-:Y:S01]  /*0830*/  IADD3 R5, PT, PT, -R16.reuse, 0x3, RZ ;  /* 0x0000000310057810 */ /* 0x040fe20007ffe1ff */
[----:B------:R-:W3:Y:S01]  /*0840*/  LDCU.64 UR6, c[0x0][0x380] ;  /* 0x00007000ff0677ac */ /* 0x000ee20008000a00 */
[----:B-1----:R-:W-:Y:S02]  /*0850*/  USHF.R.S32.HI UR4, URZ, 0x1f, UR5 ;  /* 0x0000001fff047899 */ /* 0x002fe40008011405 */
[----:B------:R-:W-:-:S04]  /*0860*/  IADD3 R0, P0, PT, R16, UR5, RZ ;  /* 0x0000000510007c10 */ /* 0x000fc8000ff1e0ff */
[----:B------:R-:W-:Y:S01]  /*0870*/  LEA.HI.X.SX32 R7, R16, UR4, 0x1, P0 ;  /* 0x0000000410077c11 */ /* 0x000fe200080f0eff */
[----:B--2---:R-:W-:Y:S01]  /*0880*/  IMAD.WIDE R2, R5, 0x8, R2 ;  /* 0x0000000805027825 */ /* 0x004fe200078e0202 */
[----:B---3--:R-:W-:-:S04]  /*0890*/  LEA R6, P0, R0, UR6, 0x3 ;  /* 0x0000000600067c11 */ /* 0x008fc8000f8018ff */
[----:B------:R-:W-:Y:S01]  /*08a0*/  LEA.HI.X R7, R0, UR7, R7, 0x3, P0 ;  /* 0x0000000700077c11 */ /* 0x000fe200080f1c07 */
[----:B------:R-:W2:Y:S04]  /*08b0*/  LDG.E.64 R4, desc[UR36][R2.64] ;  /* 0x0000002402047981 */ /* 0x000ea8000c1e1b00 */
[----:B0-----:R-:W3:Y:S04]  /*08c0*/  LDG.E.64 R8, desc[UR36][R6.64+-0x20] ;  /* 0xffffe02406087981 */ /* 0x001ee8000c1e1b00 */
[----:B---3--:R-:W-:Y:S04]  /*08d0*/  STG.E.64 desc[UR36][R2.64], R8 ;  /* 0x0000000802007986 */ /* 0x008fe8000c101b24 */
[----:B--2---:R-:W-:Y:S01]  /*08e0*/  STG.E.64 desc[UR36][R6.64+-0x20], R4 ;  /* 0xffffe00406007986 */ /* 0x004fe2000c101b24 */
[----:B------:R-:W-:Y:S05]  /*08f0*/  EXIT ;  /* 0x000000000000794d */ /* 0x000fea0003800000 */
        .weak           $__internal_0_$__cuda_sm20_div_rn_f64_full
        .type           $__internal_0_$__cuda_sm20_div_rn_f64_full,@function
        .size           $__internal_0_$__cuda_sm20_div_rn_f64_full,(.L_x_19 - $__internal_0_$__cuda_sm20_div_rn_f64_full)
$__internal_0_$__cuda_sm20_div_rn_f64_full:
[C---:B------:R-:W-:Y:S01]  /*0900*/  FSETP.GEU.AND P0, PT, |R7|.reuse, 1.469367938527859385e-39, PT ;  /* 0x001000000700780b */ /* 0x040fe20003f0e200 */
[--C-:B------:R-:W-:Y:S01]  /*0910*/  IMAD.MOV.U32 R8, RZ, RZ, R6.reuse ;  /* 0x000000ffff087224 */ /* 0x100fe200078e0006 */
[C---:B------:R-:W-:Y:S01]  /*0920*/  LOP3.LUT R2, R7.reuse, 0x800fffff, RZ, 0xc0, !PT ;  /* 0x800fffff07027812 */ /* 0x040fe200078ec0ff */
[----:B------:R-:W-:Y:S01]  /*0930*/  IMAD.MOV.U32 R9, RZ, RZ, R7 ;  /* 0x000000ffff097224 */ /* 0x000fe200078e0007 */
[----:B------:R-:W0:Y:S01]  /*0940*/  LDC.64 R4, c[0x0][0x3a0] ;  /* 0x0000e800ff047b82 */ /* 0x000e220000000a00 */
[----:B------:R-:W-:Y:S02]  /*0950*/  MOV R10, 0x1 ;  /* 0x00000001000a7802 */ /* 0x000fe40000000f00 */
[----:B------:R-:W-:Y:S01]  /*0960*/  LOP3.LUT R3, R2, 0x3ff00000, RZ, 0xfc, !PT ;  /* 0x3ff0000002037812 */ /* 0x000fe200078efcff */
[----:B------:R-:W-:Y:S01]  /*0970*/  IMAD.MOV.U32 R2, RZ, RZ, R6 ;  /* 0x000000ffff027224 */ /* 0x000fe200078e0006 */
[----:B------:R-:W-:-:S04]  /*0980*/  LOP3.LUT R18, R7, 0x7ff00000, RZ, 0xc0, !PT ;  /* 0x7ff0000007127812 */ /* 0x000fc800078ec0ff */
[----:B------:R-:W-:-:S06]  /*0990*/  @!P0 DMUL R2, R8, 8.98846567431157953865e+307 ;  /* 0x7fe0000008028828 */ /* 0x000fcc0000000000 */
[----:B------:R-:W1:Y:S02]  /*09a0*/  MUFU.RCP64H R11, R3 ;  /* 0x00000003000b7308 */ /* 0x000e640000001800 */
[----:B-1----:R-:W-:-:S08]  /*09b0*/  DFMA R12, R10, -R2, 1 ;  /* 0x3ff000000a0c742b */ /* 0x002fd00000000802 */
[----:B------:R-:W-:-:S08]  /*09c0*/  DFMA R12, R12, R12, R12 ;  /* 0x0000000c0c0c722b */ /* 0x000fd0000000000c */
[----:B------:R-:W-:Y:S01]  /*09d0*/  DFMA R10, R10, R12, R10 ;  /* 0x0000000c0a0a722b */ /* 0x000fe2000000000a */
[----:B0-----:R-:W-:Y:S01]  /*09e0*/  LOP3.LUT R13, R5, 0x7ff00000, RZ, 0xc0, !PT ;  /* 0x7ff00000050d7812 */ /* 0x001fe200078ec0ff */
[----:B------:R-:W-:-:S03]  /*09f0*/  IMAD.MOV.U32 R12, RZ, RZ, 0x1ca00000 ;  /* 0x1ca00000ff0c7424 */ /* 0x000fc600078e00ff */
[----:B------:R-:W-:Y:S01]  /*0a00*/  ISETP.GE.U32.AND P1, PT, R13, R18, PT ;  /* 0x000000120d00720c */ /* 0x000fe20003f26070 */
[----:B------:R-:W-:Y:S02]  /*0a10*/  IMAD.MOV.U32 R20, RZ, RZ, R13 ;  /* 0x000000ffff147224 */ /* 0x000fe400078e000d */
[C---:B------:R-:W-:Y:S01]  /*0a20*/  DFMA R14, R10.reuse, -R2, 1 ;  /* 0x3ff000000a0e742b */ /* 0x040fe20000000802 */
[----:B------:R-:W-:Y:S02]  /*0a30*/  SEL R6, R12, 0x63400000, !P1 ;  /* 0x634000000c067807 */ /* 0x000fe40004800000 */
[----:B------:R-:W-:Y:S02]  /*0a40*/  FSETP.GEU.AND P1, PT, |R5|, 1.469367938527859385e-39, PT ;  /* 0x001000000500780b */ /* 0x000fe40003f2e200 */
[----:B------:R-:W-:Y:S01]  /*0a50*/  LOP3.LUT R7, R6, 0x800fffff, R5, 0xf8, !PT ;  /* 0x800fffff06077812 */ /* 0x000fe200078ef805 */
[----:B------:R-:W-:Y:S02]  /*0a60*/  IMAD.MOV.U32 R6, RZ, RZ, R4 ;  /* 0x000000ffff067224 */ /* 0x000fe400078e0004 */
[----:B------:R-:W-:-:S08]  /*0a70*/  DFMA R10, R10, R14, R10 ;  /* 0x0000000e0a0a722b */ /* 0x000fd0000000000a */
[----:B------:R-:W-:Y:S05]  /*0a80*/  @P1 BRA `(.L_x_13) ;  /* 0x0000000000201947 */ /* 0x000fea0003800000 */
[----:B------:R-:W-:-:S04]  /*0a90*/  LOP3.LUT R14, R9, 0x7ff00000, RZ, 0xc0, !PT ;  /* 0x7ff00000090e7812 */ /* 0x000fc800078ec0ff */
[----:B------:R-:W-:-:S04]  /*0aa0*/  ISETP.GE.U32.AND P1, PT, R13, R14, PT ;  /* 0x0000000e0d00720c */ /* 0x000fc80003f26070 */
[----:B------:R-:W-:-:S04]  /*0ab0*/  SEL R14, R12, 0x63400000, !P1 ;  /* 0x634000000c0e7807 */ /* 0x000fc80004800000 */
[----:B------:R-:W-:-:S04]  /*0ac0*/  LOP3.LUT R14, R14, 0x80000000, R5, 0xf8, !PT ;  /* 0x800000000e0e7812 */ /* 0x000fc800078ef805 */
[----:B------:R-:W-:Y:S01]  /*0ad0*/  LOP3.LUT R15, R14, 0x100000, RZ, 0xfc, !PT ;  /* 0x001000000e0f7812 */ /* 0x000fe200078efcff */
[----:B------:R-:W-:-:S06]  /*0ae0*/  IMAD.MOV.U32 R14, RZ, RZ, RZ ;  /* 0x000000ffff0e7224 */ /* 0x000fcc00078e00ff */
[----:B------:R-:W-:-:S10]  /*0af0*/  DFMA R6, R6, 2, -R14 ;  /* 0x400000000606782b */ /* 0x000fd4000000080e */
[----:B------:R-:W-:-:S07]  /*0b00*/  LOP3.LUT R20, R7, 0x7ff00000, RZ, 0xc0, !PT ;  /* 0x7ff0000007147812 */ /* 0x000fce00078ec0ff */
.L_x_13:
[----:B------:R-:W-:Y:S01]  /*0b10*/  IMAD.MOV.U32 R21, RZ, RZ, R18 ;  /* 0x000000ffff157224 */ /* 0x000fe200078e0012 */
[----:B------:R-:W-:Y:S01]  /*0b20*/  @!P0 LOP3.LUT R21, R3, 0x7ff00000, RZ, 0xc0, !PT ;  /* 0x7ff0000003158812 */ /* 0x000fe200078ec0ff */
[----:B------:R-:W-:Y:S01]  /*0b30*/  VIADD R22, R20, 0xffffffff ;  /* 0xffffffff14167836 */ /* 0x000fe20000000000 */
[----:B------:R-:W-:-:S03]  /*0b40*/  DMUL R14, R10, R6 ;  /* 0x000000060a0e7228 */ /* 0x000fc60000000000 */
[----:B------:R-:W-:Y:S01]  /*0b50*/  VIADD R23, R21, 0xffffffff ;  /* 0xffffffff15177836 */ /* 0x000fe20000000000 */
[----:B------:R-:W-:-:S04]  /*0b60*/  ISETP.GT.U32.AND P0, PT, R22, 0x7feffffe, PT ;  /* 0x7feffffe1600780c */ /* 0x000fc80003f04070 */
[----:B------:R-:W-:Y:S01]  /*0b70*/  ISETP.GT.U32.OR P0, PT, R23, 0x7feffffe, P0 ;  /* 0x7feffffe1700780c */ /* 0x000fe20000704470 */
[----:B------:R-:W-:-:S08]  /*0b80*/  DFMA R18, R14, -R2, R6 ;  /* 0x800000020e12722b */ /* 0x000fd00000000006 */
[----:B------:R-:W-:-:S04]  /*0b90*/  DFMA R10, R10, R18, R14 ;  /* 0x000000120a0a722b */ /* 0x000fc8000000000e */
[----:B------:R-:W-:Y:S07]  /*0ba0*/  @P0 BRA `(.L_x_14) ;  /* 0x00000000006c0947 */ /* 0x000fee0003800000 */
[----:B------:R-:W-:-:S04]  /*0bb0*/  LOP3.LUT R14, R9, 0x7ff00000, RZ, 0xc0, !PT ;  /* 0x7ff00000090e7812 */ /* 0x000fc800078ec0ff */
[CC--:B------:R-:W-:Y:S02]  /*0bc0*/  VIADDMNMX R4, R13.reuse, -R14.reuse, 0xb9600000, !PT ;  /* 0xb96000000d047446 */ /* 0x0c0fe4000780090e */
[----:B------:R-:W-:Y:S02]  /*0bd0*/  ISETP.GE.U32.AND P0, PT, R13, R14, PT ;  /* 0x0000000e0d00720c */ /* 0x000fe40003f06070 */
[----:B------:R-:W-:Y:S02]  /*0be0*/  VIMNMX R4, PT, PT, R4, 0x46a00000, PT ;  /* 0x46a0000004047848 */ /* 0x000fe40003fe0100 */
[----:B------:R-:W-:-:S05]  /*0bf0*/  SEL R5, R12, 0x63400000, !P0 ;  /* 0x634000000c057807 */ /* 0x000fca0004000000 */
[----:B------:R-:W-:Y:S02]  /*0c00*/  IMAD.IADD R14, R4, 0x1, -R5 ;  /* 0x00000001040e7824 */ /* 0x000fe400078e0a05 */
[----:B------:R-:W-:Y:S02]  /*0c10*/  IMAD.MOV.U32 R4, RZ, RZ, RZ ;  /* 0x000000ffff047224 */ /* 0x000fe400078e00ff */
[----:B------:R-:W-:-:S06]  /*0c20*/  VIADD R5, R14, 0x7fe00000 ;  /* 0x7fe000000e057836 */ /* 0x000fcc0000000000 */
[----:B------:R-:W-:-:S10]  /*0c30*/  DMUL R12, R10, R4 ;  /* 0x000000040a0c7228 */ /* 0x000fd40000000000 */
[----:B------:R-:W-:-:S13]  /*0c40*/  FSETP.GTU.AND P0, PT, |R13|, 1.469367938527859385e-39, PT ;  /* 0x001000000d00780b */ /* 0x000fda0003f0c200 */
[----:B------:R-:W-:Y:S05]  /*0c50*/  @P0 BRA `(.L_x_15) ;  /* 0x0000000000980947 */ /* 0x000fea0003800000 */
[----:B------:R-:W-:Y:S01]  /*0c60*/  DFMA R2, R10, -R2, R6 ;  /* 0x800000020a02722b */ /* 0x000fe20000000006 */
[----:B------:R-:W-:-:S09]  /*0c70*/  IMAD.MOV.U32 R4, RZ, RZ, RZ ;  /* 0x000000ffff047224 */ /* 0x000fd200078e00ff */
[C---:B------:R-:W-:Y:S02]  /*0c80*/  FSETP.NEU.AND P0, PT, R3.reuse, RZ, PT ;  /* 0x000000ff0300720b */ /* 0x040fe40003f0d000 */
[----:B------:R-:W-:-:S04]  /*0c90*/  LOP3.LUT R9, R3, 0x80000000, R9, 0x48, !PT ;  /* 0x8000000003097812 */ /* 0x000fc800078e4809 */
[----:B------:R-:W-:-:S07]  /*0ca0*/  LOP3.LUT R5, R9, R5, RZ, 0xfc, !PT ;  /* 0x0000000509057212 */ /* 0x000fce00078efcff */
[----:B------:R-:W-:Y:S05]  /*0cb0*/  @!P0 BRA `(.L_x_15) ;  /* 0x0000000000808947 */ /* 0x000fea0003800000 */
[----:B------:R-:W-:Y:S01]  /*0cc0*/  IADD3 R3, PT, PT, -R14, RZ, RZ ;  /* 0x000000ff0e037210 */ /* 0x000fe20007ffe1ff */
[----:B------:R-:W-:Y:S01]  /*0cd0*/  IMAD.MOV.U32 R2, RZ, RZ, RZ ;  /* 0x000000ffff027224 */ /* 0x000fe200078e00ff */
[----:B------:R-:W-:-:S05]  /*0ce0*/  DMUL.RP R4, R10, R4 ;  /* 0x000000040a047228 */ /* 0x000fca0000008000 */
[----:B------:R-:W-:-:S05]  /*0cf0*/  DFMA R2, R12, -R2, R10 ;  /* 0x800000020c02722b */ /* 0x000fca000000000a */
[----:B------:R-:W-:Y:S02]  /*0d00*/  LOP3.LUT R9, R5, R9, RZ, 0x3c, !PT ;  /* 0x0000000905097212 */ /* 0x000fe400078e3cff */
[----:B------:R-:W-:-:S04]  /*0d10*/  IADD3 R2, PT, PT, -R14, -0x43300000, RZ ;  /* 0xbcd000000e027810 */ /* 0x000fc80007ffe1ff */
[----:B------:R-:W-:-:S04]  /*0d20*/  FSETP.NEU.AND P0, PT, |R3|, R2, PT ;  /* 0x000000020300720b */ /* 0x000fc80003f0d200 */
[----:B------:R-:W-:Y:S02]  /*0d30*/  FSEL R12, R4, R12, !P0 ;  /* 0x0000000c040c7208 */ /* 0x000fe40004000000 */
[----:B------:R-:W-:Y:S01]  /*0d40*/  FSEL R13, R9, R13, !P0 ;  /* 0x0000000d090d7208 */ /* 0x000fe20004000000 */
[----:B------:R-:W-:Y:S06]  /*0d50*/  BRA `(.L_x_15) ;  /* 0x0000000000587947 */ /* 0x000fec0003800000 */
.L_x_14:
[----:B------:R-:W0:Y:S02]  /*0d60*/  LDC.64 R2, c[0x0][0x3a0] ;  /* 0x0000e800ff027b82 */ /* 0x000e240000000a00 */
[----:B0-----:R-:W-:-:S14]  /*0d70*/  DSETP.NAN.AND P0, PT, R2, R2, PT ;  /* 0x000000020200722a */ /* 0x001fdc0003f08000 */
[----:B------:R-:W-:Y:S05]  /*0d80*/  @P0 BRA `(.L_x_16) ;  /* 0x0000000000440947 */ /* 0x000fea0003800000 */
[----:B------:R-:W-:-:S14]  /*0d90*/  DSETP.NAN.AND P0, PT, R8, R8, PT ;  /* 0x000000080800722a */ /* 0x000fdc0003f08000 */
[----:B------:R-:W-:Y:S05]  /*0da0*/  @P0 BRA `(.L_x_17) ;  /* 0x0000000000300947 */ /* 0x000fea0003800000 */
[----:B------:R-:W-:Y:S01]  /*0db0*/  ISETP.NE.AND P0, PT, R20, R21, PT ;  /* 0x000000151400720c */ /* 0x000fe20003f05270 */
[----:B------:R-:W-:Y:S02]  /*0dc0*/  IMAD.MOV.U32 R12, RZ, RZ, 0x0 ;  /* 0x00000000ff0c7424 */ /* 0x000fe400078e00ff */
[----:B------:R-:W-:-:S10]  /*0dd0*/  IMAD.MOV.U32 R13, RZ, RZ, -0x80000 ;  /* 0xfff80000ff0d7424 */ /* 0x000fd400078e00ff */
[----:B------:R-:W-:Y:S05]  /*0de0*/  @!P0 BRA `(.L_x_15) ;  /* 0x0000000000348947 */ /* 0x000fea0003800000 */
[----:B------:R-:W-:Y:S02]  /*0df0*/  ISETP.NE.AND P0, PT, R20, 0x7ff00000, PT ;  /* 0x7ff000001400780c */ /* 0x000fe40003f05270 */
[----:B------:R-:W-:Y:S02]  /*0e00*/  LOP3.LUT R13, R9, 0x80000000, R5, 0x48, !PT ;  /* 0x80000000090d7812 */ /* 0x000fe400078e4805 */
[----:B------:R-:W-:-:S13]  /*0e10*/  ISETP.EQ.OR P0, PT, R21, RZ, !P0 ;  /* 0x000000ff1500720c */ /* 0x000fda0004702670 */
[----:B------:R-:W-:Y:S01]  /*0e20*/  @P0 LOP3.LUT R2, R13, 0x7ff00000, RZ, 0xfc, !PT ;  /* 0x7ff000000d020812 */ /* 0x000fe200078efcff */
[----:B------:R-:W-:Y:S02]  /*0e30*/  @!P0 IMAD.MOV.U32 R12, RZ, RZ, RZ ;  /* 0x000000ffff0c8224 */ /* 0x000fe400078e00ff */
[----:B------:R-:W-:Y:S02]  /*0e40*/  @P0 IMAD.MOV.U32 R12, RZ, RZ, RZ ;  /* 0x000000ffff0c0224 */ /* 0x000fe400078e00ff */
[----:B------:R-:W-:Y:S01]  /*0e50*/  @P0 IMAD.MOV.U32 R13, RZ, RZ, R2 ;  /* 0x000000ffff0d0224 */ /* 0x000fe200078e0002 */
[----:B------:R-:W-:Y:S06]  /*0e60*/  BRA `(.L_x_15) ;  /* 0x0000000000147947 */ /* 0x000fec0003800000 */
.L_x_17:
[----:B------:R-:W-:Y:S01]  /*0e70*/  LOP3.LUT R13, R9, 0x80000, RZ, 0xfc, !PT ;  /* 0x00080000090d7812 */ /* 0x000fe200078efcff */
[----:B------:R-:W-:Y:S01]  /*0e80*/  IMAD.MOV.U32 R12, RZ, RZ, R8 ;  /* 0x000000ffff0c7224 */ /* 0x000fe200078e0008 */
[----:B------:R-:W-:Y:S06]  /*0e90*/  BRA `(.L_x_15) ;  /* 0x0000000000087947 */ /* 0x000fec0003800000 */
.L_x_16:
[----:B------:R-:W-:Y:S01]  /*0ea0*/  LOP3.LUT R13, R5, 0x80000, RZ, 0xfc, !PT ;  /* 0x00080000050d7812 */ /* 0x000fe200078efcff */
[----:B------:R-:W-:-:S07]  /*0eb0*/  IMAD.MOV.U32 R12, RZ, RZ, R4 ;  /* 0x000000ffff0c7224 */ /* 0x000fce00078e0004 */
.L_x_15:
[----:B------:R-:W-:Y:S02]  /*0ec0*/  IMAD.MOV.U32 R2, RZ, RZ, R0 ;  /* 0x000000ffff027224 */ /* 0x000fe400078e0000 */
[----:B------:R-:W-:-:S04]  /*0ed0*/  IMAD.MOV.U32 R3, RZ, RZ, 0x0 ;  /* 0x00000000ff037424 */ /* 0x000fc800078e00ff */
[----:B------:R-:W-:Y:S05]  /*0ee0*/  RET.REL.NODEC R2 `(_Z11heat_kernelPdidPKddd) ;  /* 0xfffffff002447950 */ /* 0x000fea0003c3ffff */
.L_x_18:
        /* <DEDUP_REMOVED lines=9> */
.L_x_19:


//--------------------- .nv.global.init           --------------------------
	.section	.nv.global.init,"aw",@progbits
.nv.global.init:
	.type		$str$2,@object
	.size		$str$2,($str - $str$2)
$str$2:
        /*0000*/ 	.byte	0x6e, 0x20, 0x2d, 0x20, 0x72, 0x61, 0x64, 0x69, 0x75, 0x73, 0x20, 0x2b, 0x20, 0x69, 0x64, 0x78
        /*0010*/ 	.byte	0x20, 0x3c, 0x20, 0x6e, 0x00
	.type		$str,@object
	.size		$str,($str$1 - $str)
$str:
        /*0015*/ 	.byte	0x72, 0x61, 0x64, 0x69, 0x75, 0x73, 0x20, 0x2d, 0x20, 0x69, 0x64, 0x78, 0x20, 0x2d, 0x20, 0x31
        /*0025*/ 	.byte	0x20, 0x3e, 0x3d, 0x20, 0x30, 0x00
	.type		$str$1,@object
	.size		$str$1,(__unnamed_1 - $str$1)
$str$1:
        /*002b*/ 	.byte	0x2f, 0x74, 0x6d, 0x70, 0x2f, 0x73, 0x61, 0x73, 0x73, 0x5f, 0x63, 0x75, 0x5f, 0x6d, 0x33, 0x68
        /*003b*/ 	.byte	0x75, 0x6d, 0x5f, 0x6c, 0x37, 0x2f, 0x6b, 0x2e, 0x63, 0x75, 0x00
	.type		__unnamed_1,@object
	.size		__unnamed_1,(.L_0 - __unnamed_1)
__unnamed_1:
        /*0046*/ 	.byte	0x76, 0x6f, 0x69, 0x64, 0x20, 0x70, 0x65, 0x72, 0x69, 0x6f, 0x64, 0x69, 0x63, 0x5f, 0x62, 0x63
        /*0056*/ 	.byte	0x28, 0x64, 0x6f, 0x75, 0x62, 0x6c, 0x65, 0x20, 0x2a, 0x2c, 0x20, 0x69, 0x6e, 0x74, 0x29, 0x00
.L_0:


//--------------------- .nv.shared.reserved.0     --------------------------
	.section	.nv.shared.reserved.0,"aw",@nobits
	.weak		__nv_reservedSMEM_offset_0_alias
	.size		__nv_reservedSMEM_offset_0_alias, 0, 64
	.other		__nv_reservedSMEM_offset_0_alias,@"STO_CUDA_RESERVED_SHARED STV_DEFAULT"
__nv_reservedSMEM_offset_0_alias:
	.zero		0
	.zero		64


//--------------------- .nv.constant0._Z16test_periodic_bcPdi --------------------------
	.section	.nv.constant0._Z16test_periodic_bcPdi,"a",@progbits
	.sectionflags	@""
	.align	4
.nv.constant0._Z16test_periodic_bcPdi:
	.zero		908


//--------------------- .nv.constant0._Z11heat_kernelPdidPKddd --------------------------
	.section	.nv.constant0._Z11heat_kernelPdidPKddd,"a",@progbits
	.sectionflags	@""
	.align	4
.nv.constant0._Z11heat_kernelPdidPKddd:
	.zero		944


//--------------------- SYMBOLS --------------------------

	.type		.nv.reservedSmem.offset0,@object
	.size		.nv.reservedSmem.offset0,0x4
	.type		__assertfail,@function
